//
// Generated by NVIDIA NVVM Compiler
//
// Compiler Build ID: CL-36424714
// Cuda compilation tools, release 13.0, V13.0.88
// Based on NVVM 20.0.0
//

.version 9.0
.target sm_100
.address_size 64

	// .globl	_Z17gpudistancekernelPfjjf

.visible .entry _Z17gpudistancekernelPfjjf(
	.param .u64 .ptr .align 1 _Z17gpudistancekernelPfjjf_param_0,
	.param .u32 _Z17gpudistancekernelPfjjf_param_1,
	.param .u32 _Z17gpudistancekernelPfjjf_param_2,
	.param .f32 _Z17gpudistancekernelPfjjf_param_3
)
{
	.reg .b32 	%r<16>;
	.reg .b32 	%f<10>;
	.reg .b64 	%rd<5>;

	ld.param.u64 	%rd1, [_Z17gpudistancekernelPfjjf_param_0];
	ld.param.u32 	%r1, [_Z17gpudistancekernelPfjjf_param_1];
	ld.param.u32 	%r2, [_Z17gpudistancekernelPfjjf_param_2];
	ld.param.f32 	%f1, [_Z17gpudistancekernelPfjjf_param_3];
	cvta.to.global.u64 	%rd2, %rd1;
	mov.u32 	%r3, %ctaid.x;
	mov.u32 	%r4, %ntid.x;
	mov.u32 	%r5, %tid.x;
	mad.lo.s32 	%r6, %r3, %r4, %r5;
	mov.u32 	%r7, %ctaid.y;
	mov.u32 	%r8, %ntid.y;
	mov.u32 	%r9, %tid.y;
	mad.lo.s32 	%r10, %r7, %r8, %r9;
	mad.lo.s32 	%r11, %r1, %r10, %r6;
	shr.u32 	%r12, %r1, 1;
	sub.s32 	%r13, %r6, %r12;
	cvt.rn.f32.u32 	%f2, %r13;
	mul.f32 	%f3, %f2, 0f40CE6666;
	shr.u32 	%r14, %r2, 1;
	sub.s32 	%r15, %r10, %r14;
	cvt.rn.f32.u32 	%f4, %r15;
	mul.f32 	%f5, %f4, 0f40CE6666;
	mul.f32 	%f6, %f5, %f5;
	fma.rn.f32 	%f7, %f3, %f3, %f6;
	fma.rn.f32 	%f8, %f1, %f1, %f7;
	sqrt.rn.f32 	%f9, %f8;
	mul.wide.s32 	%rd3, %r11, 4;
	add.s64 	%rd4, %rd2, %rd3;
	st.global.f32 	[%rd4], %f9;
	ret;

}


// ===== COMPILED SASS (sm_100) =====

	.target	sm_100

	.elftype	@"ET_EXEC"


//--------------------- .note.nv.tkinfo           --------------------------
	.section	.note.nv.tkinfo,"",@"SHT_NOTE"
	.sectionflags	@"SHF_NOTE_NV_TKINFO"
	.tkinfo
        /*0018*/ 	.word	0x00000002
        /*0030*/ 	.string	""
        /*0030*/ 	.string	"ptxas"
        /*0030*/ 	.string	"Cuda compilation tools, release 13.0, V13.0.88"
        /*0030*/ 	.string	"Build cuda_13.0.r13.0/compiler.36424714_0"
        /*0030*/ 	.string	"-arch sm_100 -m 64 "



//--------------------- .note.nv.cuinfo           --------------------------
	.section	.note.nv.cuinfo,"",@"SHT_NOTE"
	.sectionflags	@"SHF_NOTE_NV_CUINFO"
        /*0018*/ 	.short	0x0002
        /*001a*/ 	.short	0x0064
        /*001c*/ 	.short	0x0082
	.zero		2


//--------------------- .nv.info                  --------------------------
	.section	.nv.info,"",@"SHT_CUDA_INFO"
	.align	4


	//----- nvinfo : EIATTR_REGCOUNT
	.align		4
        /*0000*/ 	.byte	0x04, 0x2f
        /*0002*/ 	.short	(.L_1 - .L_0)
	.align		4
.L_0:
        /*0004*/ 	.word	index@(_Z17gpudistancekernelPfjjf)
        /*0008*/ 	.word	0x0000000c


	//----- nvinfo : EIATTR_FRAME_SIZE
	.align		4
.L_1:
        /*000c*/ 	.byte	0x04, 0x11
        /*000e*/ 	.short	(.L_3 - .L_2)
	.align		4
.L_2:
        /*0010*/ 	.word	index@($__internal_0_$__cuda_sm20_sqrt_rn_f32_slowpath)
        /*0014*/ 	.word	0x00000000


	//----- nvinfo : EIATTR_FRAME_SIZE
	.align		4
.L_3:
        /*0018*/ 	.byte	0x04, 0x11
        /*001a*/ 	.short	(.L_5 - .L_4)
	.align		4
.L_4:
        /*001c*/ 	.word	index@(_Z17gpudistancekernelPfjjf)
        /*0020*/ 	.word	0x00000000


	//----- nvinfo : EIATTR_MIN_STACK_SIZE
	.align		4
.L_5:
        /*0024*/ 	.byte	0x04, 0x12
        /*0026*/ 	.short	(.L_7 - .L_6)
	.align		4
.L_6:
        /*0028*/ 	.word	index@(_Z17gpudistancekernelPfjjf)
        /*002c*/ 	.word	0x00000000
.L_7:


//--------------------- .nv.compat                --------------------------
	.section	.nv.compat,"",@"SHT_CUDA_COMPAT_INFO"
	.align	4
        /*0000*/ 	.byte	0x02, 0x09, 0x00, 0x00, 0x02, 0x02, 0x01, 0x00, 0x02, 0x05, 0x05, 0x00, 0x03, 0x07, 0x01, 0x01
        /*0010*/ 	.byte	0x02, 0x03, 0x00, 0x00, 0x02, 0x06, 0x01, 0x00, 0x04, 0x0b, 0x08, 0x00, 0x01, 0x00, 0x00, 0x00
        /*0020*/ 	.byte	0x00, 0x00, 0x00, 0x00


//--------------------- .nv.info._Z17gpudistancekernelPfjjf --------------------------
	.section	.nv.info._Z17gpudistancekernelPfjjf,"",@"SHT_CUDA_INFO"
	.sectionflags	@""
	.align	4


	//----- nvinfo : EIATTR_CUDA_API_VERSION
	.align		4
        /*0000*/ 	.byte	0x04, 0x37
        /*0002*/ 	.short	(.L_9 - .L_8)
.L_8:
        /*0004*/ 	.word	0x00000082


	//----- nvinfo : EIATTR_KPARAM_INFO
	.align		4
.L_9:
        /*0008*/ 	.byte	0x04, 0x17
        /*000a*/ 	.short	(.L_11 - .L_10)
.L_10:
        /*000c*/ 	.word	0x00000000
        /*0010*/ 	.short	0x0003
        /*0012*/ 	.short	0x0010
        /*0014*/ 	.byte	0x00, 0xf0, 0x11, 0x00


	//----- nvinfo : EIATTR_KPARAM_INFO
	.align		4
.L_11:
        /*0018*/ 	.byte	0x04, 0x17
        /*001a*/ 	.short	(.L_13 - .L_12)
.L_12:
        /*001c*/ 	.word	0x00000000
        /*0020*/ 	.short	0x0002
        /*0022*/ 	.short	0x000c
        /*0024*/ 	.byte	0x00, 0xf0, 0x11, 0x00


	//----- nvinfo : EIATTR_KPARAM_INFO
	.align		4
.L_13:
        /*0028*/ 	.byte	0x04, 0x17
        /*002a*/ 	.short	(.L_15 - .L_14)
.L_14:
        /*002c*/ 	.word	0x00000000
        /*0030*/ 	.short	0x0001
        /*0032*/ 	.short	0x0008
        /*0034*/ 	.byte	0x00, 0xf0, 0x11, 0x00


	//----- nvinfo : EIATTR_KPARAM_INFO
	.align		4
.L_15:
        /*0038*/ 	.byte	0x04, 0x17
        /*003a*/ 	.short	(.L_17 - .L_16)
.L_16:
        /*003c*/ 	.word	0x00000000
        /*0040*/ 	.short	0x0000
        /*0042*/ 	.short	0x0000
        /*0044*/ 	.byte	0x00, 0xf5, 0x21, 0x00


	//----- nvinfo : EIATTR_SPARSE_MMA_MASK
	.align		4
.L_17:
        /*0048*/ 	.byte	0x03, 0x50
        /*004a*/ 	.short	0x0000


	//----- nvinfo : EIATTR_MAXREG_COUNT
	.align		4
        /*004c*/ 	.byte	0x03, 0x1b
        /*004e*/ 	.short	0x00ff


	//----- nvinfo : EIATTR_MERCURY_ISA_VERSION
	.align		4
        /*0050*/ 	.byte	0x03, 0x5f
        /*0052*/ 	.short	0x0101


	//----- nvinfo : EIATTR_VRC_CTA_INIT_COUNT
	.align		4
        /*0054*/ 	.byte	0x02, 0x4a
	.zero		1
	.zero		1


	//----- nvinfo : EIATTR_EXIT_INSTR_OFFSETS
	.align		4
        /*0058*/ 	.byte	0x04, 0x1c
        /*005a*/ 	.short	(.L_19 - .L_18)


	//   ....[0]....
.L_18:
        /*005c*/ 	.word	0x00000280


	//----- nvinfo : EIATTR_CRS_STACK_SIZE
	.align		4
.L_19:
        /*0060*/ 	.byte	0x04, 0x1e
        /*0062*/ 	.short	(.L_21 - .L_20)
.L_20:
        /*0064*/ 	.word	0x00000000


	//----- nvinfo : EIATTR_CBANK_PARAM_SIZE
	.align		4
.L_21:
        /*0068*/ 	.byte	0x03, 0x19
        /*006a*/ 	.short	0x0014


	//----- nvinfo : EIATTR_PARAM_CBANK
	.align		4
        /*006c*/ 	.byte	0x04, 0x0a
        /*006e*/ 	.short	(.L_23 - .L_22)
	.align		4
.L_22:
        /*0070*/ 	.word	index@(.nv.constant0._Z17gpudistancekernelPfjjf)
        /*0074*/ 	.short	0x0380
        /*0076*/ 	.short	0x0014


	//----- nvinfo : EIATTR_SW_WAR
	.align		4
.L_23:
        /*0078*/ 	.byte	0x04, 0x36
        /*007a*/ 	.short	(.L_25 - .L_24)
.L_24:
        /*007c*/ 	.word	0x00000008
.L_25:


//--------------------- .nv.callgraph             --------------------------
	.section	.nv.callgraph,"",@"SHT_CUDA_CALLGRAPH"
	.align	4
	.sectionentsize	8
	.align		4
        /*0000*/ 	.word	0x00000000
	.align		4
        /*0004*/ 	.word	0xffffffff
	.align		4
        /*0008*/ 	.word	0x00000000
	.align		4
        /*000c*/ 	.word	0xfffffffe
	.align		4
        /*0010*/ 	.word	0x00000000
	.align		4
        /*0014*/ 	.word	0xfffffffd
	.align		4
        /*0018*/ 	.word	0x00000000
	.align		4
        /*001c*/ 	.word	0xfffffffc


//--------------------- .text._Z17gpudistancekernelPfjjf --------------------------
	.section	.text._Z17gpudistancekernelPfjjf,"ax",@progbits
	.align	128
        .global         _Z17gpudistancekernelPfjjf
        .type           _Z17gpudistancekernelPfjjf,@function
        .size           _Z17gpudistancekernelPfjjf,(.L_x_5 - _Z17gpudistancekernelPfjjf)
        .other          _Z17gpudistancekernelPfjjf,@"STO_CUDA_ENTRY STV_DEFAULT"
_Z17gpudistancekernelPfjjf:
.text._Z17gpudistancekernelPfjjf:
[----:B------:R-:W-:Y:S01]  /*0000*/  LDC R1, c[0x0][0x37c] ;  /* 0x0000df00ff017b82 */ /* 0x000fe20000000800 */
[----:B------:R-:W0:Y:S07]  /*0010*/  S2R R2, SR_TID.Y ;  /* 0x0000000000027919 */ /* 0x000e2e0000002200 */
[----:B------:R-:W1:Y:S01]  /*0020*/  LDC R0, c[0x0][0x360] ;  /* 0x0000d800ff007b82 */ /* 0x000e620000000800 */
[----:B------:R-:W2:Y:S01]  /*0030*/  LDCU.64 UR8, c[0x0][0x388] ;  /* 0x00007100ff0877ac */ /* 0x000ea20008000a00 */
[----:B------:R-:W-:Y:S01]  /*0040*/  BSSY.RECONVERGENT B0, `(.L_x_0) ;  /* 0x0000020000007945 */ /* 0x000fe20003800200 */
[----:B------:R-:W1:Y:S05]  /*0050*/  S2R R5, SR_TID.X ;  /* 0x0000000000057919 */ /* 0x000e6a0000002100 */
[----:B------:R-:W0:Y:S08]  /*0060*/  S2UR UR5, SR_CTAID.Y ;  /* 0x00000000000579c3 */ /* 0x000e300000002600 */
[----:B------:R-:W0:Y:S01]  /*0070*/  LDC R3, c[0x0][0x364] ;  /* 0x0000d900ff037b82 */ /* 0x000e220000000800 */
[----:B--2---:R-:W-:-:S07]  /*0080*/  USHF.R.U32.HI UR4, URZ, 0x1, UR9 ;  /* 0x00000001ff047899 */ /* 0x004fce0008011609 */
[----:B------:R-:W1:Y:S08]  /*0090*/  S2UR UR6, SR_CTAID.X ;  /* 0x00000000000679c3 */ /* 0x000e700000002500 */
[----:B------:R-:W2:Y:S01]  /*00a0*/  LDC R6, c[0x0][0x390] ;  /* 0x0000e400ff067b82 */ /* 0x000ea20000000800 */
[----:B0-----:R-:W-:Y:S01]  /*00b0*/  IMAD R3, R3, UR5, R2 ;  /* 0x0000000503037c24 */ /* 0x001fe2000f8e0202 */
[----:B------:R-:W-:-:S04]  /*00c0*/  USHF.R.U32.HI UR5, URZ, 0x1, UR8 ;  /* 0x00000001ff057899 */ /* 0x000fc80008011608 */
[----:B------:R-:W-:Y:S01]  /*00d0*/  IADD3 R4, PT, PT, R3, -UR4, RZ ;  /* 0x8000000403047c10 */ /* 0x000fe2000fffe0ff */
[----:B-1----:R-:W-:-:S03]  /*00e0*/  IMAD R0, R0, UR6, R5 ;  /* 0x0000000600007c24 */ /* 0x002fc6000f8e0205 */
[----:B------:R-:W-:Y:S02]  /*00f0*/  I2FP.F32.U32 R4, R4 ;  /* 0x0000000400047245 */ /* 0x000fe40000201000 */
[----:B------:R-:W-:-:S03]  /*0100*/  IADD3 R2, PT, PT, R0, -UR5, RZ ;  /* 0x8000000500027c10 */ /* 0x000fc6000fffe0ff */
[----:B------:R-:W-:Y:S01]  /*0110*/  FMUL R4, R4, 6.4499998092651367188 ;  /* 0x40ce666604047820 */ /* 0x000fe20000400000 */
[----:B------:R-:W0:Y:S01]  /*0120*/  LDCU.64 UR4, c[0x0][0x358] ;  /* 0x00006b00ff0477ac */ /* 0x000e220008000a00 */
[----:B------:R-:W-:Y:S02]  /*0130*/  I2FP.F32.U32 R2, R2 ;  /* 0x0000000200027245 */ /* 0x000fe40000201000 */
[----:B------:R-:W-:-:S03]  /*0140*/  FMUL R5, R4, R4 ;  /* 0x0000000404057220 */ /* 0x000fc60000400000 */
[----:B------:R-:W-:-:S04]  /*0150*/  FMUL R2, R2, 6.4499998092651367188 ;  /* 0x40ce666602027820 */ /* 0x000fc80000400000 */
[----:B------:R-:W-:-:S04]  /*0160*/  FFMA R5, R2, R2, R5 ;  /* 0x0000000202057223 */ /* 0x000fc80000000005 */
[----:B--2---:R-:W-:Y:S01]  /*0170*/  FFMA R2, R6, R6, R5 ;  /* 0x0000000606027223 */ /* 0x004fe20000000005 */
[----:B------:R-:W-:-:S03]  /*0180*/  IMAD R5, R3, UR8, R0 ;  /* 0x0000000803057c24 */ /* 0x000fc6000f8e0200 */
[----:B------:R1:W2:Y:S01]  /*0190*/  MUFU.RSQ R7, R2 ;  /* 0x0000000200077308 */ /* 0x0002a20000001400 */
[----:B------:R-:W-:-:S04]  /*01a0*/  IADD3 R4, PT, PT, R2, -0xd000000, RZ ;  /* 0xf300000002047810 */ /* 0x000fc80007ffe0ff */
[----:B------:R-:W-:-:S13]  /*01b0*/  ISETP.GT.U32.AND P0, PT, R4, 0x727fffff, PT ;  /* 0x727fffff0400780c */ /* 0x000fda0003f04070 */
[----:B012---:R-:W-:Y:S05]  /*01c0*/  @!P0 BRA `(.L_x_1) ;  /* 0x00000000000c8947 */ /* 0x007fea0003800000 */
[----:B------:R-:W-:-:S07]  /*01d0*/  MOV R9, 0x1f0 ;  /* 0x000001f000097802 */ /* 0x000fce0000000f00 */
[----:B------:R-:W-:Y:S05]  /*01e0*/  CALL.REL.NOINC `($__internal_0_$__cuda_sm20_sqrt_rn_f32_slowpath) ;  /* 0x0000000000287944 */ /* 0x000fea0003c00000 */
[----:B------:R-:W-:Y:S05]  /*01f0*/  BRA `(.L_x_2) ;  /* 0x0000000000107947 */ /* 0x000fea0003800000 */
.L_x_1:
[----:B------:R-:W-:Y:S01]  /*0200*/  FMUL.FTZ R3, R2, R7 ;  /* 0x0000000702037220 */ /* 0x000fe20000410000 */
[----:B------:R-:W-:-:S03]  /*0210*/  FMUL.FTZ R7, R7, 0.5 ;  /* 0x3f00000007077820 */ /* 0x000fc60000410000 */
[----:B------:R-:W-:-:S04]  /*0220*/  FFMA R2, -R3, R3, R2 ;  /* 0x0000000303027223 */ /* 0x000fc80000000102 */
[----:B------:R-:W-:-:S07]  /*0230*/  FFMA R7, R2, R7, R3 ;  /* 0x0000000702077223 */ /* 0x000fce0000000003 */
.L_x_2:
[----:B------:R-:W-:Y:S05]  /*0240*/  BSYNC.RECONVERGENT B0 ;  /* 0x0000000000007941 */ /* 0x000fea0003800200 */
.L_x_0:
[----:B------:R-:W0:Y:S02]  /*0250*/  LDC.64 R2, c[0x0][0x380] ;  /* 0x0000e000ff027b82 */ /* 0x000e240000000a00 */
[----:B0-----:R-:W-:-:S05]  /*0260*/  IMAD.WIDE R2, R5, 0x4, R2 ;  /* 0x0000000405027825 */ /* 0x001fca00078e0202 */
[----:B------:R-:W-:Y:S01]  /*0270*/  STG.E desc[UR4][R2.64], R7 ;  /* 0x0000000702007986 */ /* 0x000fe2000c101904 */
[----:B------:R-:W-:Y:S05]  /*0280*/  EXIT ;  /* 0x000000000000794d */ /* 0x000fea0003800000 */
        .weak           $__internal_0_$__cuda_sm20_sqrt_rn_f32_slowpath
        .type           $__internal_0_$__cuda_sm20_sqrt_rn_f32_slowpath,@function
        .size           $__internal_0_$__cuda_sm20_sqrt_rn_f32_slowpath,(.L_x_5 - $__internal_0_$__cuda_sm20_sqrt_rn_f32_slowpath)
$__internal_0_$__cuda_sm20_sqrt_rn_f32_slowpath:
[----:B------:R-:W-:-:S13]  /*0290*/  LOP3.LUT P0, RZ, R2, 0x7fffffff, RZ, 0xc0, !PT ;  /* 0x7fffffff02ff7812 */ /* 0x000fda000780c0ff */
[----:B------:R-:W-:Y:S05]  /*02a0*/  @!P0 BRA `(.L_x_3) ;  /* 0x0000000000448947 */ /* 0x000fea0003800000 */
[----:B------:R-:W-:Y:S02]  /*02b0*/  FSETP.GEU.FTZ.AND P0, PT, R2, RZ, PT ;  /* 0x000000ff0200720b */ /* 0x000fe40003f1e000 */
[----:B------:R-:W-:-:S11]  /*02c0*/  MOV R0, R2 ;  /* 0x0000000200007202 */ /* 0x000fd60000000f00 */
[----:B------:R-:W-:Y:S01]  /*02d0*/  @!P0 MOV R2, 0x7fffffff ;  /* 0x7fffffff00028802 */ /* 0x000fe20000000f00 */
[----:B------:R-:W-:Y:S06]  /*02e0*/  @!P0 BRA `(.L_x_3) ;  /* 0x0000000000348947 */ /* 0x000fec0003800000 */
[----:B------:R-:W-:-:S13]  /*02f0*/  FSETP.GTU.FTZ.AND P0, PT, |R0|, +INF , PT ;  /* 0x7f8000000000780b */ /* 0x000fda0003f1c200 */
[----:B------:R-:W-:Y:S01]  /*0300*/  @P0 FADD.FTZ R2, R0, 1 ;  /* 0x3f80000000020421 */ /* 0x000fe20000010000 */
[----:B------:R-:W-:Y:S06]  /*0310*/  @P0 BRA `(.L_x_3) ;  /* 0x0000000000280947 */ /* 0x000fec0003800000 */
[----:B------:R-:W-:-:S13]  /*0320*/  FSETP.NEU.FTZ.AND P0, PT, |R0|, +INF , PT ;  /* 0x7f8000000000780b */ /* 0x000fda0003f1d200 */
[----:B------:R-:W-:-:S04]  /*0330*/  @P0 FFMA R3, R0, 1.84467440737095516160e+19, RZ ;  /* 0x5f80000000030823 */ /* 0x000fc800000000ff */
[----:B------:R-:W0:Y:S02]  /*0340*/  @P0 MUFU.RSQ R2, R3 ;  /* 0x0000000300020308 */ /* 0x000e240000001400 */
[----:B0-----:R-:W-:Y:S01]  /*0350*/  @P0 FMUL.FTZ R4, R3, R2 ;  /* 0x0000000203040220 */ /* 0x001fe20000410000 */
[----:B------:R-:W-:Y:S01]  /*0360*/  @P0 FMUL.FTZ R8, R2, 0.5 ;  /* 0x3f00000002080820 */ /* 0x000fe20000410000 */
[----:B------:R-:W-:Y:S02]  /*0370*/  @!P0 MOV R2, R0 ;  /* 0x0000000000028202 */ /* 0x000fe40000000f00 */
[----:B------:R-:W-:-:S04]  /*0380*/  @P0 FADD.FTZ R6, -R4, -RZ ;  /* 0x800000ff04060221 */ /* 0x000fc80000010100 */
[----:B------:R-:W-:-:S04]  /*0390*/  @P0 FFMA R7, R4, R6, R3 ;  /* 0x0000000604070223 */ /* 0x000fc80000000003 */
[----:B------:R-:W-:-:S04]  /*03a0*/  @P0 FFMA R7, R7, R8, R4 ;  /* 0x0000000807070223 */ /* 0x000fc80000000004 */
[----:B------:R-:W-:-:S07]  /*03b0*/  @P0 FMUL.FTZ R2, R7, 2.3283064365386962891e-10 ;  /* 0x2f80000007020820 */ /* 0x000fce0000410000 */
.L_x_3:
[----:B------:R-:W-:Y:S01]  /*03c0*/  HFMA2 R3, -RZ, RZ, 0, 0 ;  /* 0x00000000ff037431 */ /* 0x000fe200000001ff */
[----:B------:R-:W-:Y:S02]  /*03d0*/  MOV R7, R2 ;  /* 0x0000000200077202 */ /* 0x000fe40000000f00 */
[----:B------:R-:W-:-:S04]  /*03e0*/  MOV R2, R9 ;  /* 0x0000000900027202 */ /* 0x000fc80000000f00 */
[----:B------:R-:W-:Y:S05]  /*03f0*/  RET.REL.NODEC R2 `(_Z17gpudistancekernelPfjjf) ;  /* 0xfffffffc02007950 */ /* 0x000fea0003c3ffff */
.L_x_4:
[----:B------:R-:W-:-:S00]  /*0400*/  BRA `(.L_x_4) ;  /* 0xfffffffc00fc7947 */ /* 0x000fc0000383ffff */
[----:B------:R-:W-:-:S00]  /*0410*/  NOP ;  /* 0x0000000000007918 */ /* 0x000fc00000000000 */
        /* <DEDUP_REMOVED lines=14> */
.L_x_5:


//--------------------- .nv.shared.reserved.0     --------------------------
	.section	.nv.shared.reserved.0,"aw",@nobits
	.weak		__nv_reservedSMEM_offset_0_alias
	.size		__nv_reservedSMEM_offset_0_alias, 0, 64
	.other		__nv_reservedSMEM_offset_0_alias,@"STO_CUDA_RESERVED_SHARED STV_DEFAULT"
__nv_reservedSMEM_offset_0_alias:
	.zero		0
	.zero		64


//--------------------- .nv.constant0._Z17gpudistancekernelPfjjf --------------------------
	.section	.nv.constant0._Z17gpudistancekernelPfjjf,"a",@progbits
	.sectionflags	@""
	.align	4
.nv.constant0._Z17gpudistancekernelPfjjf:
	.zero		916


//--------------------- SYMBOLS --------------------------

	.type		.nv.reservedSmem.offset0,@object
	.size		.nv.reservedSmem.offset0,0x4
